//
// Generated by NVIDIA NVVM Compiler
//
// Compiler Build ID: CL-36424714
// Cuda compilation tools, release 13.0, V13.0.88
// Based on NVVM 20.0.0
//

.version 9.0
.target sm_100
.address_size 64

	// .globl	_Z10reduce_addPKfPfi
.extern .shared .align 16 .b8 shared[];

.visible .entry _Z10reduce_addPKfPfi(
	.param .u64 .ptr .align 1 _Z10reduce_addPKfPfi_param_0,
	.param .u64 .ptr .align 1 _Z10reduce_addPKfPfi_param_1,
	.param .u32 _Z10reduce_addPKfPfi_param_2
)
{
	.reg .pred 	%p<8>;
	.reg .b32 	%r<17>;
	.reg .b32 	%f<32>;
	.reg .b64 	%rd<11>;

	ld.param.u64 	%rd3, [_Z10reduce_addPKfPfi_param_0];
	ld.param.u64 	%rd2, [_Z10reduce_addPKfPfi_param_1];
	ld.param.u32 	%r9, [_Z10reduce_addPKfPfi_param_2];
	cvta.to.global.u64 	%rd1, %rd3;
	mov.u32 	%r1, %tid.x;
	mov.u32 	%r16, %ntid.x;
	mov.u32 	%r3, %ctaid.x;
	mul.lo.s32 	%r10, %r3, %r16;
	shl.b32 	%r11, %r10, 1;
	add.s32 	%r4, %r11, %r1;
	setp.ge.s32 	%p1, %r4, %r9;
	mov.f32 	%f31, 0f00000000;
	@%p1 bra 	$L__BB0_4;
	mul.wide.s32 	%rd4, %r4, 4;
	add.s64 	%rd5, %rd1, %rd4;
	ld.global.f32 	%f1, [%rd5];
	add.s32 	%r5, %r4, %r16;
	setp.ge.u32 	%p2, %r5, %r9;
	mov.f32 	%f30, 0f00000000;
	@%p2 bra 	$L__BB0_3;
	mul.wide.u32 	%rd6, %r5, 4;
	add.s64 	%rd7, %rd1, %rd6;
	ld.global.f32 	%f30, [%rd7];
$L__BB0_3:
	add.f32 	%f31, %f1, %f30;
$L__BB0_4:
	shl.b32 	%r12, %r1, 2;
	mov.u32 	%r13, shared;
	add.s32 	%r6, %r13, %r12;
	st.shared.f32 	[%r6], %f31;
	bar.sync 	0;
	setp.lt.u32 	%p3, %r16, 66;
	@%p3 bra 	$L__BB0_8;
$L__BB0_5:
	shr.u32 	%r8, %r16, 1;
	setp.ge.u32 	%p4, %r1, %r8;
	@%p4 bra 	$L__BB0_7;
	shl.b32 	%r14, %r8, 2;
	add.s32 	%r15, %r6, %r14;
	ld.shared.f32 	%f8, [%r15];
	ld.shared.f32 	%f9, [%r6];
	add.f32 	%f10, %f8, %f9;
	st.shared.f32 	[%r6], %f10;
$L__BB0_7:
	bar.sync 	0;
	setp.gt.u32 	%p5, %r16, 131;
	mov.u32 	%r16, %r8;
	@%p5 bra 	$L__BB0_5;
$L__BB0_8:
	setp.gt.u32 	%p6, %r1, 31;
	@%p6 bra 	$L__BB0_11;
	ld.volatile.shared.f32 	%f11, [%r6+128];
	ld.volatile.shared.f32 	%f12, [%r6];
	add.f32 	%f13, %f11, %f12;
	st.volatile.shared.f32 	[%r6], %f13;
	ld.volatile.shared.f32 	%f14, [%r6+64];
	ld.volatile.shared.f32 	%f15, [%r6];
	add.f32 	%f16, %f14, %f15;
	st.volatile.shared.f32 	[%r6], %f16;
	ld.volatile.shared.f32 	%f17, [%r6+32];
	ld.volatile.shared.f32 	%f18, [%r6];
	add.f32 	%f19, %f17, %f18;
	st.volatile.shared.f32 	[%r6], %f19;
	ld.volatile.shared.f32 	%f20, [%r6+16];
	ld.volatile.shared.f32 	%f21, [%r6];
	add.f32 	%f22, %f20, %f21;
	st.volatile.shared.f32 	[%r6], %f22;
	ld.volatile.shared.f32 	%f23, [%r6+8];
	ld.volatile.shared.f32 	%f24, [%r6];
	add.f32 	%f25, %f23, %f24;
	st.volatile.shared.f32 	[%r6], %f25;
	ld.volatile.shared.f32 	%f26, [%r6+4];
	ld.volatile.shared.f32 	%f27, [%r6];
	add.f32 	%f28, %f26, %f27;
	st.volatile.shared.f32 	[%r6], %f28;
	setp.ne.s32 	%p7, %r1, 0;
	@%p7 bra 	$L__BB0_11;
	ld.shared.f32 	%f29, [shared];
	cvta.to.global.u64 	%rd8, %rd2;
	mul.wide.u32 	%rd9, %r3, 4;
	add.s64 	%rd10, %rd8, %rd9;
	st.global.f32 	[%rd10], %f29;
$L__BB0_11:
	ret;

}


// ===== COMPILED SASS (sm_100) =====

	.target	sm_100

	.elftype	@"ET_EXEC"


//--------------------- .note.nv.tkinfo           --------------------------
	.section	.note.nv.tkinfo,"",@"SHT_NOTE"
	.sectionflags	@"SHF_NOTE_NV_TKINFO"
	.tkinfo
        /*0018*/ 	.word	0x00000002
        /*0030*/ 	.string	""
        /*0030*/ 	.string	"ptxas"
        /*0030*/ 	.string	"Cuda compilation tools, release 13.0, V13.0.88"
        /*0030*/ 	.string	"Build cuda_13.0.r13.0/compiler.36424714_0"
        /*0030*/ 	.string	"-arch sm_100 -m 64 "



//--------------------- .note.nv.cuinfo           --------------------------
	.section	.note.nv.cuinfo,"",@"SHT_NOTE"
	.sectionflags	@"SHF_NOTE_NV_CUINFO"
        /*0018*/ 	.short	0x0002
        /*001a*/ 	.short	0x0064
        /*001c*/ 	.short	0x0082
	.zero		2


//--------------------- .nv.info                  --------------------------
	.section	.nv.info,"",@"SHT_CUDA_INFO"
	.align	4


	//----- nvinfo : EIATTR_REGCOUNT
	.align		4
        /*0000*/ 	.byte	0x04, 0x2f
        /*0002*/ 	.short	(.L_1 - .L_0)
	.align		4
.L_0:
        /*0004*/ 	.word	index@(_Z10reduce_addPKfPfi)
        /*0008*/ 	.word	0x0000000e


	//----- nvinfo : EIATTR_FRAME_SIZE
	.align		4
.L_1:
        /*000c*/ 	.byte	0x04, 0x11
        /*000e*/ 	.short	(.L_3 - .L_2)
	.align		4
.L_2:
        /*0010*/ 	.word	index@(_Z10reduce_addPKfPfi)
        /*0014*/ 	.word	0x00000000


	//----- nvinfo : EIATTR_MIN_STACK_SIZE
	.align		4
.L_3:
        /*0018*/ 	.byte	0x04, 0x12
        /*001a*/ 	.short	(.L_5 - .L_4)
	.align		4
.L_4:
        /*001c*/ 	.word	index@(_Z10reduce_addPKfPfi)
        /*0020*/ 	.word	0x00000000
.L_5:


//--------------------- .nv.compat                --------------------------
	.section	.nv.compat,"",@"SHT_CUDA_COMPAT_INFO"
	.align	4
        /*0000*/ 	.byte	0x02, 0x09, 0x00, 0x00, 0x02, 0x02, 0x01, 0x00, 0x02, 0x05, 0x05, 0x00, 0x03, 0x07, 0x01, 0x01
        /*0010*/ 	.byte	0x02, 0x03, 0x00, 0x00, 0x02, 0x06, 0x01, 0x00, 0x04, 0x0b, 0x08, 0x00, 0x09, 0x00, 0x00, 0x00
        /*0020*/ 	.byte	0x00, 0x00, 0x00, 0x00


//--------------------- .nv.info._Z10reduce_addPKfPfi --------------------------
	.section	.nv.info._Z10reduce_addPKfPfi,"",@"SHT_CUDA_INFO"
	.sectionflags	@""
	.align	4


	//----- nvinfo : EIATTR_CUDA_API_VERSION
	.align		4
        /*0000*/ 	.byte	0x04, 0x37
        /*0002*/ 	.short	(.L_7 - .L_6)
.L_6:
        /*0004*/ 	.word	0x00000082


	//----- nvinfo : EIATTR_KPARAM_INFO
	.align		4
.L_7:
        /*0008*/ 	.byte	0x04, 0x17
        /*000a*/ 	.short	(.L_9 - .L_8)
.L_8:
        /*000c*/ 	.word	0x00000000
        /*0010*/ 	.short	0x0002
        /*0012*/ 	.short	0x0010
        /*0014*/ 	.byte	0x00, 0xf0, 0x11, 0x00


	//----- nvinfo : EIATTR_KPARAM_INFO
	.align		4
.L_9:
        /*0018*/ 	.byte	0x04, 0x17
        /*001a*/ 	.short	(.L_11 - .L_10)
.L_10:
        /*001c*/ 	.word	0x00000000
        /*0020*/ 	.short	0x0001
        /*0022*/ 	.short	0x0008
        /*0024*/ 	.byte	0x00, 0xf5, 0x21, 0x00


	//----- nvinfo : EIATTR_KPARAM_INFO
	.align		4
.L_11:
        /*0028*/ 	.byte	0x04, 0x17
        /*002a*/ 	.short	(.L_13 - .L_12)
.L_12:
        /*002c*/ 	.word	0x00000000
        /*0030*/ 	.short	0x0000
        /*0032*/ 	.short	0x0000
        /*0034*/ 	.byte	0x00, 0xf5, 0x21, 0x00


	//----- nvinfo : EIATTR_SPARSE_MMA_MASK
	.align		4
.L_13:
        /*0038*/ 	.byte	0x03, 0x50
        /*003a*/ 	.short	0x0000


	//----- nvinfo : EIATTR_MAXREG_COUNT
	.align		4
        /*003c*/ 	.byte	0x03, 0x1b
        /*003e*/ 	.short	0x00ff


	//----- nvinfo : EIATTR_NUM_BARRIERS
	.align		4
        /*0040*/ 	.byte	0x02, 0x4c
        /*0042*/ 	.byte	0x01
	.zero		1


	//----- nvinfo : EIATTR_MERCURY_ISA_VERSION
	.align		4
        /*0044*/ 	.byte	0x03, 0x5f
        /*0046*/ 	.short	0x0101


	//----- nvinfo : EIATTR_VRC_CTA_INIT_COUNT
	.align		4
        /*0048*/ 	.byte	0x02, 0x4a
	.zero		1
	.zero		1


	//----- nvinfo : EIATTR_EXIT_INSTR_OFFSETS
	.align		4
        /*004c*/ 	.byte	0x04, 0x1c
        /*004e*/ 	.short	(.L_15 - .L_14)


	//   ....[0]....
.L_14:
        /*0050*/ 	.word	0x000002b0


	//   ....[1]....
        /*0054*/ 	.word	0x00000450


	//   ....[2]....
        /*0058*/ 	.word	0x000004d0


	//----- nvinfo : EIATTR_CRS_STACK_SIZE
	.align		4
.L_15:
        /*005c*/ 	.byte	0x04, 0x1e
        /*005e*/ 	.short	(.L_17 - .L_16)
.L_16:
        /*0060*/ 	.word	0x00000000


	//----- nvinfo : EIATTR_CBANK_PARAM_SIZE
	.align		4
.L_17:
        /*0064*/ 	.byte	0x03, 0x19
        /*0066*/ 	.short	0x0014


	//----- nvinfo : EIATTR_PARAM_CBANK
	.align		4
        /*0068*/ 	.byte	0x04, 0x0a
        /*006a*/ 	.short	(.L_19 - .L_18)
	.align		4
.L_18:
        /*006c*/ 	.word	index@(.nv.constant0._Z10reduce_addPKfPfi)
        /*0070*/ 	.short	0x0380
        /*0072*/ 	.short	0x0014


	//----- nvinfo : EIATTR_SW_WAR
	.align		4
.L_19:
        /*0074*/ 	.byte	0x04, 0x36
        /*0076*/ 	.short	(.L_21 - .L_20)
.L_20:
        /*0078*/ 	.word	0x00000008
.L_21:


//--------------------- .nv.callgraph             --------------------------
	.section	.nv.callgraph,"",@"SHT_CUDA_CALLGRAPH"
	.align	4
	.sectionentsize	8
	.align		4
        /*0000*/ 	.word	0x00000000
	.align		4
        /*0004*/ 	.word	0xffffffff
	.align		4
        /*0008*/ 	.word	0x00000000
	.align		4
        /*000c*/ 	.word	0xfffffffe
	.align		4
        /*0010*/ 	.word	0x00000000
	.align		4
        /*0014*/ 	.word	0xfffffffd
	.align		4
        /*0018*/ 	.word	0x00000000
	.align		4
        /*001c*/ 	.word	0xfffffffc


//--------------------- .text._Z10reduce_addPKfPfi --------------------------
	.section	.text._Z10reduce_addPKfPfi,"ax",@progbits
	.align	128
        .global         _Z10reduce_addPKfPfi
        .type           _Z10reduce_addPKfPfi,@function
        .size           _Z10reduce_addPKfPfi,(.L_x_5 - _Z10reduce_addPKfPfi)
        .other          _Z10reduce_addPKfPfi,@"STO_CUDA_ENTRY STV_DEFAULT"
_Z10reduce_addPKfPfi:
.text._Z10reduce_addPKfPfi:
[----:B------:R-:W-:Y:S01]  /*0000*/  LDC R1, c[0x0][0x37c] ;  /* 0x0000df00ff017b82 */ /* 0x000fe20000000800 */
[----:B------:R-:W0:Y:S01]  /*0010*/  S2R R0, SR_CTAID.X ;  /* 0x0000000000007919 */ /* 0x000e220000002500 */
[----:B------:R-:W1:Y:S01]  /*0020*/  LDCU UR4, c[0x0][0x360] ;  /* 0x00006c00ff0477ac */ /* 0x000e620008000800 */
[----:B------:R-:W-:Y:S01]  /*0030*/  BSSY.RECONVERGENT B0, `(.L_x_0) ;  /* 0x0000013000007945 */ /* 0x000fe20003800200 */
[----:B------:R-:W-:Y:S01]  /*0040*/  HFMA2 R9, -RZ, RZ, 0, 0 ;  /* 0x00000000ff097431 */ /* 0x000fe200000001ff */
[----:B------:R-:W2:Y:S01]  /*0050*/  S2R R2, SR_TID.X ;  /* 0x0000000000027919 */ /* 0x000ea20000002100 */
[----:B------:R-:W3:Y:S01]  /*0060*/  LDCU UR5, c[0x0][0x390] ;  /* 0x00007200ff0577ac */ /* 0x000ee20008000800 */
[----:B------:R-:W4:Y:S01]  /*0070*/  LDCU.64 UR6, c[0x0][0x358] ;  /* 0x00006b00ff0677ac */ /* 0x000f220008000a00 */
[----:B-1----:R-:W-:Y:S02]  /*0080*/  IMAD.U32 R8, RZ, RZ, UR4 ;  /* 0x00000004ff087e24 */ /* 0x002fe4000f8e00ff */
[----:B0-----:R-:W-:-:S05]  /*0090*/  IMAD R3, R0, UR4, RZ ;  /* 0x0000000400037c24 */ /* 0x001fca000f8e02ff */
[----:B--2---:R-:W-:-:S04]  /*00a0*/  LEA R3, R3, R2, 0x1 ;  /* 0x0000000203037211 */ /* 0x004fc800078e08ff */
[----:B---3--:R-:W-:-:S13]  /*00b0*/  ISETP.GE.AND P0, PT, R3, UR5, PT ;  /* 0x0000000503007c0c */ /* 0x008fda000bf06270 */
[----:B----4-:R-:W-:Y:S05]  /*00c0*/  @P0 BRA `(.L_x_1) ;  /* 0x0000000000240947 */ /* 0x010fea0003800000 */
[----:B------:R-:W0:Y:S01]  /*00d0*/  LDC.64 R6, c[0x0][0x380] ;  /* 0x0000e000ff067b82 */ /* 0x000e220000000a00 */
[----:B------:R-:W-:Y:S01]  /*00e0*/  IADD3 R11, PT, PT, R3, R8, RZ ;  /* 0x00000008030b7210 */ /* 0x000fe20007ffe0ff */
[----:B------:R-:W-:-:S03]  /*00f0*/  IMAD.MOV.U32 R9, RZ, RZ, RZ ;  /* 0x000000ffff097224 */ /* 0x000fc600078e00ff */
[----:B------:R-:W-:Y:S01]  /*0100*/  ISETP.GE.U32.AND P0, PT, R11, UR5, PT ;  /* 0x000000050b007c0c */ /* 0x000fe2000bf06070 */
[----:B0-----:R-:W-:-:S12]  /*0110*/  IMAD.WIDE R4, R3, 0x4, R6 ;  /* 0x0000000403047825 */ /* 0x001fd800078e0206 */
[----:B------:R-:W-:Y:S01]  /*0120*/  @!P0 IMAD.WIDE.U32 R6, R11, 0x4, R6 ;  /* 0x000000040b068825 */ /* 0x000fe200078e0006 */
[----:B------:R-:W2:Y:S04]  /*0130*/  LDG.E R4, desc[UR6][R4.64] ;  /* 0x0000000604047981 */ /* 0x000ea8000c1e1900 */
[----:B------:R-:W2:Y:S02]  /*0140*/  @!P0 LDG.E R9, desc[UR6][R6.64] ;  /* 0x0000000606098981 */ /* 0x000ea4000c1e1900 */
[----:B--2---:R-:W-:-:S07]  /*0150*/  FADD R9, R4, R9 ;  /* 0x0000000904097221 */ /* 0x004fce0000000000 */
.L_x_1:
[----:B------:R-:W-:Y:S05]  /*0160*/  BSYNC.RECONVERGENT B0 ;  /* 0x0000000000007941 */ /* 0x000fea0003800200 */
.L_x_0:
[----:B------:R-:W0:Y:S01]  /*0170*/  S2UR UR5, SR_CgaCtaId ;  /* 0x00000000000579c3 */ /* 0x000e220000008800 */
[----:B------:R-:W-:Y:S01]  /*0180*/  UMOV UR4, 0x400 ;  /* 0x0000040000047882 */ /* 0x000fe20000000000 */
[----:B------:R-:W-:Y:S02]  /*0190*/  ISETP.GE.U32.AND P1, PT, R8, 0x42, PT ;  /* 0x000000420800780c */ /* 0x000fe40003f26070 */
[----:B------:R-:W-:Y:S01]  /*01a0*/  ISETP.GT.U32.AND P0, PT, R2, 0x1f, PT ;  /* 0x0000001f0200780c */ /* 0x000fe20003f04070 */
[----:B0-----:R-:W-:-:S06]  /*01b0*/  ULEA UR4, UR5, UR4, 0x18 ;  /* 0x0000000405047291 */ /* 0x001fcc000f8ec0ff */
[----:B------:R-:W-:-:S05]  /*01c0*/  LEA R4, R2, UR4, 0x2 ;  /* 0x0000000402047c11 */ /* 0x000fca000f8e10ff */
[----:B------:R0:W-:Y:S01]  /*01d0*/  STS [R4], R9 ;  /* 0x0000000904007388 */ /* 0x0001e20000000800 */
[----:B------:R-:W-:Y:S06]  /*01e0*/  BAR.SYNC.DEFER_BLOCKING 0x0 ;  /* 0x0000000000007b1d */ /* 0x000fec0000010000 */
[----:B------:R-:W-:Y:S05]  /*01f0*/  @!P1 BRA `(.L_x_2) ;  /* 0x00000000002c9947 */ /* 0x000fea0003800000 */
.L_x_3:
[----:B------:R-:W-:-:S04]  /*0200*/  SHF.R.U32.HI R7, RZ, 0x1, R8 ;  /* 0x00000001ff077819 */ /* 0x000fc80000011608 */
[----:B------:R-:W-:-:S13]  /*0210*/  ISETP.GE.U32.AND P1, PT, R2, R7, PT ;  /* 0x000000070200720c */ /* 0x000fda0003f26070 */
[----:B------:R-:W-:Y:S01]  /*0220*/  @!P1 LEA R3, R7, R4, 0x2 ;  /* 0x0000000407039211 */ /* 0x000fe200078e10ff */
[----:B------:R-:W-:Y:S05]  /*0230*/  @!P1 LDS R6, [R4] ;  /* 0x0000000004069984 */ /* 0x000fea0000000800 */
[----:B------:R-:W1:Y:S02]  /*0240*/  @!P1 LDS R3, [R3] ;  /* 0x0000000003039984 */ /* 0x000e640000000800 */
[----:B-1----:R-:W-:-:S05]  /*0250*/  @!P1 FADD R5, R3, R6 ;  /* 0x0000000603059221 */ /* 0x002fca0000000000 */
[----:B------:R1:W-:Y:S01]  /*0260*/  @!P1 STS [R4], R5 ;  /* 0x0000000504009388 */ /* 0x0003e20000000800 */
[----:B------:R-:W-:Y:S01]  /*0270*/  BAR.SYNC.DEFER_BLOCKING 0x0 ;  /* 0x0000000000007b1d */ /* 0x000fe20000010000 */
[----:B------:R-:W-:Y:S02]  /*0280*/  ISETP.GT.U32.AND P1, PT, R8, 0x83, PT ;  /* 0x000000830800780c */ /* 0x000fe40003f24070 */
[----:B------:R-:W-:-:S11]  /*0290*/  MOV R8, R7 ;  /* 0x0000000700087202 */ /* 0x000fd60000000f00 */
[----:B-1----:R-:W-:Y:S05]  /*02a0*/  @P1 BRA `(.L_x_3) ;  /* 0xfffffffc00d41947 */ /* 0x002fea000383ffff */
.L_x_2:
[----:B------:R-:W-:Y:S05]  /*02b0*/  @P0 EXIT ;  /* 0x000000000000094d */ /* 0x000fea0003800000 */
[----:B------:R-:W-:Y:S01]  /*02c0*/  LDS R3, [R4+0x80] ;  /* 0x0000800004037984 */ /* 0x000fe20000000800 */
[----:B------:R-:W-:-:S03]  /*02d0*/  ISETP.NE.AND P0, PT, R2, RZ, PT ;  /* 0x000000ff0200720c */ /* 0x000fc60003f05270 */
[----:B------:R-:W1:Y:S02]  /*02e0*/  LDS R6, [R4] ;  /* 0x0000000004067984 */ /* 0x000e640000000800 */
[----:B-1----:R-:W-:-:S05]  /*02f0*/  FADD R3, R3, R6 ;  /* 0x0000000603037221 */ /* 0x002fca0000000000 */
[----:B------:R-:W-:Y:S04]  /*0300*/  STS [R4], R3 ;  /* 0x0000000304007388 */ /* 0x000fe80000000800 */
[----:B------:R-:W-:Y:S04]  /*0310*/  LDS R5, [R4+0x40] ;  /* 0x0000400004057984 */ /* 0x000fe80000000800 */
        /* <DEDUP_REMOVED lines=8> */
[----:B0-----:R-:W0:Y:S02]  /*03a0*/  LDS R9, [R4] ;  /* 0x0000000004097984 */ /* 0x001e240000000800 */
[----:B0-----:R-:W-:-:S05]  /*03b0*/  FADD R9, R6, R9 ;  /* 0x0000000906097221 */ /* 0x001fca0000000000 */
[----:B------:R-:W-:Y:S04]  /*03c0*/  STS [R4], R9 ;  /* 0x0000000904007388 */ /* 0x000fe80000000800 */
[----:B------:R-:W-:Y:S04]  /*03d0*/  LDS R3, [R4+0x8] ;  /* 0x0000080004037984 */ /* 0x000fe80000000800 */
[----:B------:R-:W0:Y:S02]  /*03e0*/  LDS R6, [R4] ;  /* 0x0000000004067984 */ /* 0x000e240000000800 */
[----:B0-----:R-:W-:-:S05]  /*03f0*/  FADD R3, R3, R6 ;  /* 0x0000000603037221 */ /* 0x001fca0000000000 */
[----:B------:R-:W-:Y:S04]  /*0400*/  STS [R4], R3 ;  /* 0x0000000304007388 */ /* 0x000fe80000000800 */
[----:B------:R-:W-:Y:S04]  /*0410*/  LDS R5, [R4+0x4] ;  /* 0x0000040004057984 */ /* 0x000fe80000000800 */
[----:B------:R-:W0:Y:S02]  /*0420*/  LDS R6, [R4] ;  /* 0x0000000004067984 */ /* 0x000e240000000800 */
[----:B0-----:R-:W-:-:S05]  /*0430*/  FADD R5, R5, R6 ;  /* 0x0000000605057221 */ /* 0x001fca0000000000 */
[----:B------:R0:W-:Y:S01]  /*0440*/  STS [R4], R5 ;  /* 0x0000000504007388 */ /* 0x0001e20000000800 */
[----:B------:R-:W-:Y:S05]  /*0450*/  @P0 EXIT ;  /* 0x000000000000094d */ /* 0x000fea0003800000 */
[----:B------:R-:W1:Y:S01]  /*0460*/  S2UR UR5, SR_CgaCtaId ;  /* 0x00000000000579c3 */ /* 0x000e620000008800 */
[----:B------:R-:W-:-:S07]  /*0470*/  UMOV UR4, 0x400 ;  /* 0x0000040000047882 */ /* 0x000fce0000000000 */
[----:B------:R-:W2:Y:S01]  /*0480*/  LDC.64 R2, c[0x0][0x388] ;  /* 0x0000e200ff027b82 */ /* 0x000ea20000000a00 */
[----:B-1----:R-:W-:Y:S01]  /*0490*/  ULEA UR4, UR5, UR4, 0x18 ;  /* 0x0000000405047291 */ /* 0x002fe2000f8ec0ff */
[----:B--2---:R-:W-:-:S08]  /*04a0*/  IMAD.WIDE.U32 R2, R0, 0x4, R2 ;  /* 0x0000000400027825 */ /* 0x004fd000078e0002 */
[----:B0-----:R-:W0:Y:S04]  /*04b0*/  LDS R5, [UR4] ;  /* 0x00000004ff057984 */ /* 0x001e280008000800 */
[----:B0-----:R-:W-:Y:S01]  /*04c0*/  STG.E desc[UR6][R2.64], R5 ;  /* 0x0000000502007986 */ /* 0x001fe2000c101906 */
[----:B------:R-:W-:Y:S05]  /*04d0*/  EXIT ;  /* 0x000000000000794d */ /* 0x000fea0003800000 */
.L_x_4:
[----:B------:R-:W-:-:S00]  /*04e0*/  BRA `(.L_x_4) ;  /* 0xfffffffc00fc7947 */ /* 0x000fc0000383ffff */
[----:B------:R-:W-:-:S00]  /*04f0*/  NOP ;  /* 0x0000000000007918 */ /* 0x000fc00000000000 */
        /* <DEDUP_REMOVED lines=8> */
.L_x_5:


//--------------------- .nv.shared._Z10reduce_addPKfPfi --------------------------
	.section	.nv.shared._Z10reduce_addPKfPfi,"aw",@nobits
	.sectionflags	@""
	.align	16
	.zero		1024


//--------------------- .nv.shared.reserved.0     --------------------------
	.section	.nv.shared.reserved.0,"aw",@nobits
	.weak		__nv_reservedSMEM_offset_0_alias
	.size		__nv_reservedSMEM_offset_0_alias, 0, 64
	.other		__nv_reservedSMEM_offset_0_alias,@"STO_CUDA_RESERVED_SHARED STV_DEFAULT"
__nv_reservedSMEM_offset_0_alias:
	.zero		0
	.zero		64


//--------------------- .nv.constant0._Z10reduce_addPKfPfi --------------------------
	.section	.nv.constant0._Z10reduce_addPKfPfi,"a",@progbits
	.sectionflags	@""
	.align	4
.nv.constant0._Z10reduce_addPKfPfi:
	.zero		916


//--------------------- SYMBOLS --------------------------

	.type		.nv.reservedSmem.offset0,@object
	.size		.nv.reservedSmem.offset0,0x4
	.type		.nv.reservedSmem.cap,@object
	.size		.nv.reservedSmem.cap,0x4
